//
// Generated by NVIDIA NVVM Compiler
//
// Compiler Build ID: CL-36424714
// Cuda compilation tools, release 13.0, V13.0.88
// Based on NVVM 20.0.0
//

.version 9.0
.target sm_100
.address_size 64

	// .globl	_Z9stencil1DPKfPfi
.const .align 4 .b8 d_weights[12];
.extern .shared .align 16 .b8 s_data[];

.visible .entry _Z9stencil1DPKfPfi(
	.param .u64 .ptr .align 1 _Z9stencil1DPKfPfi_param_0,
	.param .u64 .ptr .align 1 _Z9stencil1DPKfPfi_param_1,
	.param .u32 _Z9stencil1DPKfPfi_param_2
)
{
	.reg .pred 	%p<5>;
	.reg .b32 	%r<15>;
	.reg .b32 	%f<13>;
	.reg .b64 	%rd<13>;

	ld.param.u64 	%rd3, [_Z9stencil1DPKfPfi_param_0];
	ld.param.u64 	%rd2, [_Z9stencil1DPKfPfi_param_1];
	ld.param.u32 	%r5, [_Z9stencil1DPKfPfi_param_2];
	cvta.to.global.u64 	%rd1, %rd3;
	mov.u32 	%r1, %tid.x;
	mov.u32 	%r6, %ctaid.x;
	mov.u32 	%r2, %ntid.x;
	mad.lo.s32 	%r3, %r6, %r2, %r1;
	setp.ge.s32 	%p1, %r3, %r5;
	shl.b32 	%r7, %r1, 2;
	mov.u32 	%r8, s_data;
	add.s32 	%r4, %r8, %r7;
	@%p1 bra 	$L__BB0_5;
	mul.wide.s32 	%rd4, %r3, 4;
	add.s64 	%rd5, %rd1, %rd4;
	ld.global.nc.f32 	%f1, [%rd5];
	st.shared.f32 	[%r4+4], %f1;
	setp.ne.s32 	%p2, %r1, 0;
	@%p2 bra 	$L__BB0_3;
	max.s32 	%r9, %r3, 1;
	add.s32 	%r10, %r9, -1;
	mul.wide.u32 	%rd6, %r10, 4;
	add.s64 	%rd7, %rd1, %rd6;
	ld.global.nc.f32 	%f2, [%rd7];
	st.shared.f32 	[s_data], %f2;
$L__BB0_3:
	add.s32 	%r11, %r2, -1;
	setp.lt.u32 	%p3, %r1, %r11;
	@%p3 bra 	$L__BB0_5;
	add.s32 	%r12, %r3, 1;
	add.s32 	%r13, %r5, -1;
	min.s32 	%r14, %r12, %r13;
	mul.wide.s32 	%rd8, %r14, 4;
	add.s64 	%rd9, %rd1, %rd8;
	ld.global.nc.f32 	%f3, [%rd9];
	st.shared.f32 	[%r4+8], %f3;
$L__BB0_5:
	setp.ge.s32 	%p4, %r3, %r5;
	bar.sync 	0;
	@%p4 bra 	$L__BB0_7;
	ld.const.f32 	%f4, [d_weights];
	ld.shared.f32 	%f5, [%r4];
	fma.rn.f32 	%f6, %f4, %f5, 0f00000000;
	ld.const.f32 	%f7, [d_weights+4];
	ld.shared.f32 	%f8, [%r4+4];
	fma.rn.f32 	%f9, %f7, %f8, %f6;
	ld.const.f32 	%f10, [d_weights+8];
	ld.shared.f32 	%f11, [%r4+8];
	fma.rn.f32 	%f12, %f10, %f11, %f9;
	cvta.to.global.u64 	%rd10, %rd2;
	mul.wide.s32 	%rd11, %r3, 4;
	add.s64 	%rd12, %rd10, %rd11;
	st.global.f32 	[%rd12], %f12;
$L__BB0_7:
	ret;

}


// ===== COMPILED SASS (sm_100) =====

	.target	sm_100

	.elftype	@"ET_EXEC"


//--------------------- .note.nv.tkinfo           --------------------------
	.section	.note.nv.tkinfo,"",@"SHT_NOTE"
	.sectionflags	@"SHF_NOTE_NV_TKINFO"
	.tkinfo
        /*0018*/ 	.word	0x00000002
        /*0030*/ 	.string	""
        /*0030*/ 	.string	"ptxas"
        /*0030*/ 	.string	"Cuda compilation tools, release 13.0, V13.0.88"
        /*0030*/ 	.string	"Build cuda_13.0.r13.0/compiler.36424714_0"
        /*0030*/ 	.string	"-arch sm_100 -m 64 "



//--------------------- .note.nv.cuinfo           --------------------------
	.section	.note.nv.cuinfo,"",@"SHT_NOTE"
	.sectionflags	@"SHF_NOTE_NV_CUINFO"
        /*0018*/ 	.short	0x0002
        /*001a*/ 	.short	0x0064
        /*001c*/ 	.short	0x0082
	.zero		2


//--------------------- .nv.info                  --------------------------
	.section	.nv.info,"",@"SHT_CUDA_INFO"
	.align	4


	//----- nvinfo : EIATTR_REGCOUNT
	.align		4
        /*0000*/ 	.byte	0x04, 0x2f
        /*0002*/ 	.short	(.L_2 - .L_1)
	.align		4
.L_1:
        /*0004*/ 	.word	index@(_Z9stencil1DPKfPfi)
        /*0008*/ 	.word	0x0000000e


	//----- nvinfo : EIATTR_FRAME_SIZE
	.align		4
.L_2:
        /*000c*/ 	.byte	0x04, 0x11
        /*000e*/ 	.short	(.L_4 - .L_3)
	.align		4
.L_3:
        /*0010*/ 	.word	index@(_Z9stencil1DPKfPfi)
        /*0014*/ 	.word	0x00000000


	//----- nvinfo : EIATTR_MIN_STACK_SIZE
	.align		4
.L_4:
        /*0018*/ 	.byte	0x04, 0x12
        /*001a*/ 	.short	(.L_6 - .L_5)
	.align		4
.L_5:
        /*001c*/ 	.word	index@(_Z9stencil1DPKfPfi)
        /*0020*/ 	.word	0x00000000
.L_6:


//--------------------- .nv.compat                --------------------------
	.section	.nv.compat,"",@"SHT_CUDA_COMPAT_INFO"
	.align	4
        /*0000*/ 	.byte	0x02, 0x09, 0x00, 0x00, 0x02, 0x02, 0x01, 0x00, 0x02, 0x05, 0x05, 0x00, 0x03, 0x07, 0x01, 0x01
        /*0010*/ 	.byte	0x02, 0x03, 0x00, 0x00, 0x02, 0x06, 0x01, 0x00, 0x04, 0x0b, 0x08, 0x00, 0x09, 0x00, 0x00, 0x00
        /*0020*/ 	.byte	0x00, 0x00, 0x00, 0x00


//--------------------- .nv.info._Z9stencil1DPKfPfi --------------------------
	.section	.nv.info._Z9stencil1DPKfPfi,"",@"SHT_CUDA_INFO"
	.sectionflags	@""
	.align	4


	//----- nvinfo : EIATTR_CUDA_API_VERSION
	.align		4
        /*0000*/ 	.byte	0x04, 0x37
        /*0002*/ 	.short	(.L_8 - .L_7)
.L_7:
        /*0004*/ 	.word	0x00000082


	//----- nvinfo : EIATTR_KPARAM_INFO
	.align		4
.L_8:
        /*0008*/ 	.byte	0x04, 0x17
        /*000a*/ 	.short	(.L_10 - .L_9)
.L_9:
        /*000c*/ 	.word	0x00000000
        /*0010*/ 	.short	0x0002
        /*0012*/ 	.short	0x0010
        /*0014*/ 	.byte	0x00, 0xf0, 0x11, 0x00


	//----- nvinfo : EIATTR_KPARAM_INFO
	.align		4
.L_10:
        /*0018*/ 	.byte	0x04, 0x17
        /*001a*/ 	.short	(.L_12 - .L_11)
.L_11:
        /*001c*/ 	.word	0x00000000
        /*0020*/ 	.short	0x0001
        /*0022*/ 	.short	0x0008
        /*0024*/ 	.byte	0x00, 0xf5, 0x21, 0x00


	//----- nvinfo : EIATTR_KPARAM_INFO
	.align		4
.L_12:
        /*0028*/ 	.byte	0x04, 0x17
        /*002a*/ 	.short	(.L_14 - .L_13)
.L_13:
        /*002c*/ 	.word	0x00000000
        /*0030*/ 	.short	0x0000
        /*0032*/ 	.short	0x0000
        /*0034*/ 	.byte	0x00, 0xf5, 0x21, 0x00


	//----- nvinfo : EIATTR_SPARSE_MMA_MASK
	.align		4
.L_14:
        /*0038*/ 	.byte	0x03, 0x50
        /*003a*/ 	.short	0x0000


	//----- nvinfo : EIATTR_MAXREG_COUNT
	.align		4
        /*003c*/ 	.byte	0x03, 0x1b
        /*003e*/ 	.short	0x00ff


	//----- nvinfo : EIATTR_NUM_BARRIERS
	.align		4
        /*0040*/ 	.byte	0x02, 0x4c
        /*0042*/ 	.byte	0x01
	.zero		1


	//----- nvinfo : EIATTR_MERCURY_ISA_VERSION
	.align		4
        /*0044*/ 	.byte	0x03, 0x5f
        /*0046*/ 	.short	0x0101


	//----- nvinfo : EIATTR_VRC_CTA_INIT_COUNT
	.align		4
        /*0048*/ 	.byte	0x02, 0x4a
	.zero		1
	.zero		1


	//----- nvinfo : EIATTR_EXIT_INSTR_OFFSETS
	.align		4
        /*004c*/ 	.byte	0x04, 0x1c
        /*004e*/ 	.short	(.L_16 - .L_15)


	//   ....[0]....
.L_15:
        /*0050*/ 	.word	0x00000210


	//   ....[1]....
        /*0054*/ 	.word	0x000002d0


	//----- nvinfo : EIATTR_CRS_STACK_SIZE
	.align		4
.L_16:
        /*0058*/ 	.byte	0x04, 0x1e
        /*005a*/ 	.short	(.L_18 - .L_17)
.L_17:
        /*005c*/ 	.word	0x00000000


	//----- nvinfo : EIATTR_CBANK_PARAM_SIZE
	.align		4
.L_18:
        /*0060*/ 	.byte	0x03, 0x19
        /*0062*/ 	.short	0x0014


	//----- nvinfo : EIATTR_PARAM_CBANK
	.align		4
        /*0064*/ 	.byte	0x04, 0x0a
        /*0066*/ 	.short	(.L_20 - .L_19)
	.align		4
.L_19:
        /*0068*/ 	.word	index@(.nv.constant0._Z9stencil1DPKfPfi)
        /*006c*/ 	.short	0x0380
        /*006e*/ 	.short	0x0014


	//----- nvinfo : EIATTR_SW_WAR
	.align		4
.L_20:
        /*0070*/ 	.byte	0x04, 0x36
        /*0072*/ 	.short	(.L_22 - .L_21)
.L_21:
        /*0074*/ 	.word	0x00000008
.L_22:


//--------------------- .nv.callgraph             --------------------------
	.section	.nv.callgraph,"",@"SHT_CUDA_CALLGRAPH"
	.align	4
	.sectionentsize	8
	.align		4
        /*0000*/ 	.word	0x00000000
	.align		4
        /*0004*/ 	.word	0xffffffff
	.align		4
        /*0008*/ 	.word	0x00000000
	.align		4
        /*000c*/ 	.word	0xfffffffe
	.align		4
        /*0010*/ 	.word	0x00000000
	.align		4
        /*0014*/ 	.word	0xfffffffd
	.align		4
        /*0018*/ 	.word	0x00000000
	.align		4
        /*001c*/ 	.word	0xfffffffc


//--------------------- .nv.constant3             --------------------------
	.section	.nv.constant3,"a",@progbits
	.align	4
.nv.constant3:
	.type		d_weights,@object
	.size		d_weights,(.L_0 - d_weights)
d_weights:
	.zero		12
.L_0:


//--------------------- .text._Z9stencil1DPKfPfi  --------------------------
	.section	.text._Z9stencil1DPKfPfi,"ax",@progbits
	.align	128
        .global         _Z9stencil1DPKfPfi
        .type           _Z9stencil1DPKfPfi,@function
        .size           _Z9stencil1DPKfPfi,(.L_x_3 - _Z9stencil1DPKfPfi)
        .other          _Z9stencil1DPKfPfi,@"STO_CUDA_ENTRY STV_DEFAULT"
_Z9stencil1DPKfPfi:
.text._Z9stencil1DPKfPfi:
[----:B------:R-:W-:Y:S01]  /*0000*/  LDC R1, c[0x0][0x37c] ;  /* 0x0000df00ff017b82 */ /* 0x000fe20000000800 */
[----:B------:R-:W0:Y:S07]  /*0010*/  S2R R3, SR_TID.X ;  /* 0x0000000000037919 */ /* 0x000e2e0000002100 */
[----:B------:R-:W0:Y:S01]  /*0020*/  S2UR UR4, SR_CTAID.X ;  /* 0x00000000000479c3 */ /* 0x000e220000002500 */
[----:B------:R-:W1:Y:S01]  /*0030*/  LDCU.64 UR6, c[0x0][0x358] ;  /* 0x00006b00ff0677ac */ /* 0x000e620008000a00 */
[----:B------:R-:W-:Y:S06]  /*0040*/  BSSY.RECONVERGENT B0, `(.L_x_0) ;  /* 0x000001b000007945 */ /* 0x000fec0003800200 */
[----:B------:R-:W0:Y:S08]  /*0050*/  LDC R0, c[0x0][0x360] ;  /* 0x0000d800ff007b82 */ /* 0x000e300000000800 */
[----:B------:R-:W2:Y:S08]  /*0060*/  LDC R2, c[0x0][0x390] ;  /* 0x0000e400ff027b82 */ /* 0x000eb00000000800 */
[----:B------:R-:W3:Y:S01]  /*0070*/  S2UR UR5, SR_CgaCtaId ;  /* 0x00000000000579c3 */ /* 0x000ee20000008800 */
[----:B0-----:R-:W-:Y:S01]  /*0080*/  IMAD R9, R0, UR4, R3 ;  /* 0x0000000400097c24 */ /* 0x001fe2000f8e0203 */
[----:B------:R-:W-:-:S04]  /*0090*/  UMOV UR4, 0x400 ;  /* 0x0000040000047882 */ /* 0x000fc80000000000 */
[----:B--2---:R-:W-:Y:S01]  /*00a0*/  ISETP.GE.AND P0, PT, R9, R2, PT ;  /* 0x000000020900720c */ /* 0x004fe20003f06270 */
[----:B---3--:R-:W-:-:S06]  /*00b0*/  ULEA UR4, UR5, UR4, 0x18 ;  /* 0x0000000405047291 */ /* 0x008fcc000f8ec0ff */
[----:B------:R-:W-:-:S06]  /*00c0*/  LEA R8, R3, UR4, 0x2 ;  /* 0x0000000403087c11 */ /* 0x000fcc000f8e10ff */
[----:B-1----:R-:W-:Y:S05]  /*00d0*/  @P0 BRA `(.L_x_1) ;  /* 0x0000000000440947 */ /* 0x002fea0003800000 */
[----:B------:R-:W-:Y:S01]  /*00e0*/  IADD3 R0, PT, PT, R0, -0x1, RZ ;  /* 0xffffffff00007810 */ /* 0x000fe20007ffe0ff */
[----:B------:R-:W0:Y:S01]  /*00f0*/  LDC.64 R6, c[0x0][0x380] ;  /* 0x0000e000ff067b82 */ /* 0x000e220000000a00 */
[C---:B------:R-:W-:Y:S02]  /*0100*/  ISETP.NE.AND P1, PT, R3.reuse, RZ, PT ;  /* 0x000000ff0300720c */ /* 0x040fe40003f25270 */
[----:B------:R-:W-:-:S11]  /*0110*/  ISETP.GE.U32.AND P2, PT, R3, R0, PT ;  /* 0x000000000300720c */ /* 0x000fd60003f46070 */
[C---:B------:R-:W-:Y:S02]  /*0120*/  @!P1 VIMNMX R0, PT, PT, R9.reuse, 0x1, !PT ;  /* 0x0000000109009848 */ /* 0x040fe40007fe0100 */
[----:B------:R-:W-:Y:S02]  /*0130*/  @P2 IADD3 R2, PT, PT, R2, -0x1, RZ ;  /* 0xffffffff02022810 */ /* 0x000fe40007ffe0ff */
[----:B------:R-:W-:Y:S02]  /*0140*/  @!P1 IADD3 R5, PT, PT, R0, -0x1, RZ ;  /* 0xffffffff00059810 */ /* 0x000fe40007ffe0ff */
[C---:B------:R-:W-:Y:S01]  /*0150*/  @P2 VIADDMNMX R11, R9.reuse, 0x1, R2, PT ;  /* 0x00000001090b2846 */ /* 0x040fe20003800102 */
[----:B0-----:R-:W-:-:S04]  /*0160*/  IMAD.WIDE R2, R9, 0x4, R6 ;  /* 0x0000000409027825 */ /* 0x001fc800078e0206 */
[--C-:B------:R-:W-:Y:S02]  /*0170*/  @!P1 IMAD.WIDE.U32 R4, R5, 0x4, R6.reuse ;  /* 0x0000000405049825 */ /* 0x100fe400078e0006 */
[----:B------:R-:W2:Y:S02]  /*0180*/  LDG.E.CONSTANT R3, desc[UR6][R2.64] ;  /* 0x0000000602037981 */ /* 0x000ea4000c1e9900 */
[----:B------:R-:W-:Y:S02]  /*0190*/  @P2 IMAD.WIDE R6, R11, 0x4, R6 ;  /* 0x000000040b062825 */ /* 0x000fe400078e0206 */
[----:B------:R-:W3:Y:S04]  /*01a0*/  @!P1 LDG.E.CONSTANT R4, desc[UR6][R4.64] ;  /* 0x0000000604049981 */ /* 0x000ee8000c1e9900 */
[----:B------:R-:W4:Y:S04]  /*01b0*/  @P2 LDG.E.CONSTANT R7, desc[UR6][R6.64] ;  /* 0x0000000606072981 */ /* 0x000f28000c1e9900 */
[----:B--2---:R0:W-:Y:S04]  /*01c0*/  STS [R8+0x4], R3 ;  /* 0x0000040308007388 */ /* 0x0041e80000000800 */
[----:B---3--:R0:W-:Y:S04]  /*01d0*/  @!P1 STS [UR4], R4 ;  /* 0x00000004ff009988 */ /* 0x0081e80008000804 */
[----:B----4-:R0:W-:Y:S02]  /*01e0*/  @P2 STS [R8+0x8], R7 ;  /* 0x0000080708002388 */ /* 0x0101e40000000800 */
.L_x_1:
[----:B------:R-:W-:Y:S05]  /*01f0*/  BSYNC.RECONVERGENT B0 ;  /* 0x0000000000007941 */ /* 0x000fea0003800200 */
.L_x_0:
[----:B------:R-:W-:Y:S06]  /*0200*/  BAR.SYNC.DEFER_BLOCKING 0x0 ;  /* 0x0000000000007b1d */ /* 0x000fec0000010000 */
[----:B------:R-:W-:Y:S05]  /*0210*/  @P0 EXIT ;  /* 0x000000000000094d */ /* 0x000fea0003800000 */
[----:B------:R-:W1:Y:S01]  /*0220*/  LDS R0, [R8] ;  /* 0x0000000008007984 */ /* 0x000e620000000800 */
[----:B------:R-:W1:Y:S01]  /*0230*/  LDCU.64 UR4, c[0x3][URZ] ;  /* 0x00c00000ff0477ac */ /* 0x000e620008000a00 */
[----:B0-----:R-:W0:Y:S02]  /*0240*/  LDC.64 R2, c[0x0][0x388] ;  /* 0x0000e200ff027b82 */ /* 0x001e240000000a00 */
[----:B------:R-:W2:Y:S01]  /*0250*/  LDS R5, [R8+0x4] ;  /* 0x0000040008057984 */ /* 0x000ea20000000800 */
[----:B------:R-:W3:Y:S03]  /*0260*/  LDCU UR8, c[0x3][0x8] ;  /* 0x00c00100ff0877ac */ /* 0x000ee60008000800 */
[----:B------:R-:W3:Y:S01]  /*0270*/  LDS R7, [R8+0x8] ;  /* 0x0000080008077984 */ /* 0x000ee20000000800 */
[----:B0-----:R-:W-:-:S04]  /*0280*/  IMAD.WIDE R2, R9, 0x4, R2 ;  /* 0x0000000409027825 */ /* 0x001fc800078e0202 */
[----:B-1----:R-:W-:-:S04]  /*0290*/  FFMA R0, R0, UR4, RZ ;  /* 0x0000000400007c23 */ /* 0x002fc800080000ff */
[----:B--2---:R-:W-:-:S04]  /*02a0*/  FFMA R0, R5, UR5, R0 ;  /* 0x0000000505007c23 */ /* 0x004fc80008000000 */
[----:B---3--:R-:W-:-:S05]  /*02b0*/  FFMA R7, R7, UR8, R0 ;  /* 0x0000000807077c23 */ /* 0x008fca0008000000 */
[----:B------:R-:W-:Y:S01]  /*02c0*/  STG.E desc[UR6][R2.64], R7 ;  /* 0x0000000702007986 */ /* 0x000fe2000c101906 */
[----:B------:R-:W-:Y:S05]  /*02d0*/  EXIT ;  /* 0x000000000000794d */ /* 0x000fea0003800000 */
.L_x_2:
[----:B------:R-:W-:-:S00]  /*02e0*/  BRA `(.L_x_2) ;  /* 0xfffffffc00fc7947 */ /* 0x000fc0000383ffff */
[----:B------:R-:W-:-:S00]  /*02f0*/  NOP ;  /* 0x0000000000007918 */ /* 0x000fc00000000000 */
        /* <DEDUP_REMOVED lines=8> */
.L_x_3:


//--------------------- .nv.shared._Z9stencil1DPKfPfi --------------------------
	.section	.nv.shared._Z9stencil1DPKfPfi,"aw",@nobits
	.sectionflags	@""
	.align	16
	.zero		1024


//--------------------- .nv.shared.reserved.0     --------------------------
	.section	.nv.shared.reserved.0,"aw",@nobits
	.weak		__nv_reservedSMEM_offset_0_alias
	.size		__nv_reservedSMEM_offset_0_alias, 0, 64
	.other		__nv_reservedSMEM_offset_0_alias,@"STO_CUDA_RESERVED_SHARED STV_DEFAULT"
__nv_reservedSMEM_offset_0_alias:
	.zero		0
	.zero		64


//--------------------- .nv.constant0._Z9stencil1DPKfPfi --------------------------
	.section	.nv.constant0._Z9stencil1DPKfPfi,"a",@progbits
	.sectionflags	@""
	.align	4
.nv.constant0._Z9stencil1DPKfPfi:
	.zero		916


//--------------------- SYMBOLS --------------------------

	.type		.nv.reservedSmem.offset0,@object
	.size		.nv.reservedSmem.offset0,0x4
	.type		.nv.reservedSmem.cap,@object
	.size		.nv.reservedSmem.cap,0x4
